//
// Generated by NVIDIA NVVM Compiler
//
// Compiler Build ID: CL-36424714
// Cuda compilation tools, release 13.0, V13.0.88
// Based on NVVM 20.0.0
//

.version 9.0
.target sm_100
.address_size 64

	// .globl	_Z16clz_bfind_kernelPjS_PKji

.visible .entry _Z16clz_bfind_kernelPjS_PKji(
	.param .u64 .ptr .align 1 _Z16clz_bfind_kernelPjS_PKji_param_0,
	.param .u64 .ptr .align 1 _Z16clz_bfind_kernelPjS_PKji_param_1,
	.param .u64 .ptr .align 1 _Z16clz_bfind_kernelPjS_PKji_param_2,
	.param .u32 _Z16clz_bfind_kernelPjS_PKji_param_3
)
{
	.reg .pred 	%p<2>;
	.reg .b32 	%r<12>;
	.reg .b64 	%rd<11>;

	ld.param.u64 	%rd1, [_Z16clz_bfind_kernelPjS_PKji_param_0];
	ld.param.u64 	%rd2, [_Z16clz_bfind_kernelPjS_PKji_param_1];
	ld.param.u64 	%rd3, [_Z16clz_bfind_kernelPjS_PKji_param_2];
	ld.param.u32 	%r2, [_Z16clz_bfind_kernelPjS_PKji_param_3];
	mov.u32 	%r3, %ctaid.x;
	mov.u32 	%r4, %ntid.x;
	mov.u32 	%r5, %tid.x;
	mad.lo.s32 	%r1, %r3, %r4, %r5;
	setp.ge.s32 	%p1, %r1, %r2;
	@%p1 bra 	$L__BB0_2;
	cvta.to.global.u64 	%rd4, %rd3;
	cvta.to.global.u64 	%rd5, %rd1;
	cvta.to.global.u64 	%rd6, %rd2;
	mul.wide.s32 	%rd7, %r1, 4;
	add.s64 	%rd8, %rd4, %rd7;
	ld.global.u32 	%r6, [%rd8];
	clz.b32 	%r7, %r6;
	add.s64 	%rd9, %rd5, %rd7;
	st.global.u32 	[%rd9], %r7;
	ld.global.u32 	%r8, [%rd8];
	brev.b32 	%r9, %r8;
	bfind.shiftamt.u32 	%r10, %r9;
	add.s32 	%r11, %r10, 1;
	add.s64 	%rd10, %rd6, %rd7;
	st.global.u32 	[%rd10], %r11;
$L__BB0_2:
	ret;

}


// ===== COMPILED SASS (sm_100) =====

	.target	sm_100

	.elftype	@"ET_EXEC"


//--------------------- .note.nv.tkinfo           --------------------------
	.section	.note.nv.tkinfo,"",@"SHT_NOTE"
	.sectionflags	@"SHF_NOTE_NV_TKINFO"
	.tkinfo
        /*0018*/ 	.word	0x00000002
        /*0030*/ 	.string	""
        /*0030*/ 	.string	"ptxas"
        /*0030*/ 	.string	"Cuda compilation tools, release 13.0, V13.0.88"
        /*0030*/ 	.string	"Build cuda_13.0.r13.0/compiler.36424714_0"
        /*0030*/ 	.string	"-arch sm_100 -m 64 "



//--------------------- .note.nv.cuinfo           --------------------------
	.section	.note.nv.cuinfo,"",@"SHT_NOTE"
	.sectionflags	@"SHF_NOTE_NV_CUINFO"
        /*0018*/ 	.short	0x0002
        /*001a*/ 	.short	0x0064
        /*001c*/ 	.short	0x0082
	.zero		2


//--------------------- .nv.info                  --------------------------
	.section	.nv.info,"",@"SHT_CUDA_INFO"
	.align	4


	//----- nvinfo : EIATTR_REGCOUNT
	.align		4
        /*0000*/ 	.byte	0x04, 0x2f
        /*0002*/ 	.short	(.L_1 - .L_0)
	.align		4
.L_0:
        /*0004*/ 	.word	index@(_Z16clz_bfind_kernelPjS_PKji)
        /*0008*/ 	.word	0x0000000e


	//----- nvinfo : EIATTR_FRAME_SIZE
	.align		4
.L_1:
        /*000c*/ 	.byte	0x04, 0x11
        /*000e*/ 	.short	(.L_3 - .L_2)
	.align		4
.L_2:
        /*0010*/ 	.word	index@(_Z16clz_bfind_kernelPjS_PKji)
        /*0014*/ 	.word	0x00000000


	//----- nvinfo : EIATTR_MIN_STACK_SIZE
	.align		4
.L_3:
        /*0018*/ 	.byte	0x04, 0x12
        /*001a*/ 	.short	(.L_5 - .L_4)
	.align		4
.L_4:
        /*001c*/ 	.word	index@(_Z16clz_bfind_kernelPjS_PKji)
        /*0020*/ 	.word	0x00000000
.L_5:


//--------------------- .nv.compat                --------------------------
	.section	.nv.compat,"",@"SHT_CUDA_COMPAT_INFO"
	.align	4
        /*0000*/ 	.byte	0x02, 0x09, 0x00, 0x00, 0x02, 0x02, 0x01, 0x00, 0x02, 0x05, 0x05, 0x00, 0x03, 0x07, 0x01, 0x01
        /*0010*/ 	.byte	0x02, 0x03, 0x00, 0x00, 0x02, 0x06, 0x01, 0x00, 0x04, 0x0b, 0x08, 0x00, 0x09, 0x00, 0x00, 0x00
        /*0020*/ 	.byte	0x00, 0x00, 0x00, 0x00


//--------------------- .nv.info._Z16clz_bfind_kernelPjS_PKji --------------------------
	.section	.nv.info._Z16clz_bfind_kernelPjS_PKji,"",@"SHT_CUDA_INFO"
	.sectionflags	@""
	.align	4


	//----- nvinfo : EIATTR_CUDA_API_VERSION
	.align		4
        /*0000*/ 	.byte	0x04, 0x37
        /*0002*/ 	.short	(.L_7 - .L_6)
.L_6:
        /*0004*/ 	.word	0x00000082


	//----- nvinfo : EIATTR_KPARAM_INFO
	.align		4
.L_7:
        /*0008*/ 	.byte	0x04, 0x17
        /*000a*/ 	.short	(.L_9 - .L_8)
.L_8:
        /*000c*/ 	.word	0x00000000
        /*0010*/ 	.short	0x0003
        /*0012*/ 	.short	0x0018
        /*0014*/ 	.byte	0x00, 0xf0, 0x11, 0x00


	//----- nvinfo : EIATTR_KPARAM_INFO
	.align		4
.L_9:
        /*0018*/ 	.byte	0x04, 0x17
        /*001a*/ 	.short	(.L_11 - .L_10)
.L_10:
        /*001c*/ 	.word	0x00000000
        /*0020*/ 	.short	0x0002
        /*0022*/ 	.short	0x0010
        /*0024*/ 	.byte	0x00, 0xf5, 0x21, 0x00


	//----- nvinfo : EIATTR_KPARAM_INFO
	.align		4
.L_11:
        /*0028*/ 	.byte	0x04, 0x17
        /*002a*/ 	.short	(.L_13 - .L_12)
.L_12:
        /*002c*/ 	.word	0x00000000
        /*0030*/ 	.short	0x0001
        /*0032*/ 	.short	0x0008
        /*0034*/ 	.byte	0x00, 0xf5, 0x21, 0x00


	//----- nvinfo : EIATTR_KPARAM_INFO
	.align		4
.L_13:
        /*0038*/ 	.byte	0x04, 0x17
        /*003a*/ 	.short	(.L_15 - .L_14)
.L_14:
        /*003c*/ 	.word	0x00000000
        /*0040*/ 	.short	0x0000
        /*0042*/ 	.short	0x0000
        /*0044*/ 	.byte	0x00, 0xf5, 0x21, 0x00


	//----- nvinfo : EIATTR_SPARSE_MMA_MASK
	.align		4
.L_15:
        /*0048*/ 	.byte	0x03, 0x50
        /*004a*/ 	.short	0x0000


	//----- nvinfo : EIATTR_MAXREG_COUNT
	.align		4
        /*004c*/ 	.byte	0x03, 0x1b
        /*004e*/ 	.short	0x00ff


	//----- nvinfo : EIATTR_MERCURY_ISA_VERSION
	.align		4
        /*0050*/ 	.byte	0x03, 0x5f
        /*0052*/ 	.short	0x0101


	//----- nvinfo : EIATTR_VRC_CTA_INIT_COUNT
	.align		4
        /*0054*/ 	.byte	0x02, 0x4a
	.zero		1
	.zero		1


	//----- nvinfo : EIATTR_EXIT_INSTR_OFFSETS
	.align		4
        /*0058*/ 	.byte	0x04, 0x1c
        /*005a*/ 	.short	(.L_17 - .L_16)


	//   ....[0]....
.L_16:
        /*005c*/ 	.word	0x00000070


	//   ....[1]....
        /*0060*/ 	.word	0x00000180


	//----- nvinfo : EIATTR_CBANK_PARAM_SIZE
	.align		4
.L_17:
        /*0064*/ 	.byte	0x03, 0x19
        /*0066*/ 	.short	0x001c


	//----- nvinfo : EIATTR_PARAM_CBANK
	.align		4
        /*0068*/ 	.byte	0x04, 0x0a
        /*006a*/ 	.short	(.L_19 - .L_18)
	.align		4
.L_18:
        /*006c*/ 	.word	index@(.nv.constant0._Z16clz_bfind_kernelPjS_PKji)
        /*0070*/ 	.short	0x0380
        /*0072*/ 	.short	0x001c


	//----- nvinfo : EIATTR_SW_WAR
	.align		4
.L_19:
        /*0074*/ 	.byte	0x04, 0x36
        /*0076*/ 	.short	(.L_21 - .L_20)
.L_20:
        /*0078*/ 	.word	0x00000008
.L_21:


//--------------------- .nv.callgraph             --------------------------
	.section	.nv.callgraph,"",@"SHT_CUDA_CALLGRAPH"
	.align	4
	.sectionentsize	8
	.align		4
        /*0000*/ 	.word	0x00000000
	.align		4
        /*0004*/ 	.word	0xffffffff
	.align		4
        /*0008*/ 	.word	0x00000000
	.align		4
        /*000c*/ 	.word	0xfffffffe
	.align		4
        /*0010*/ 	.word	0x00000000
	.align		4
        /*0014*/ 	.word	0xfffffffd
	.align		4
        /*0018*/ 	.word	0x00000000
	.align		4
        /*001c*/ 	.word	0xfffffffc


//--------------------- .text._Z16clz_bfind_kernelPjS_PKji --------------------------
	.section	.text._Z16clz_bfind_kernelPjS_PKji,"ax",@progbits
	.align	128
        .global         _Z16clz_bfind_kernelPjS_PKji
        .type           _Z16clz_bfind_kernelPjS_PKji,@function
        .size           _Z16clz_bfind_kernelPjS_PKji,(.L_x_1 - _Z16clz_bfind_kernelPjS_PKji)
        .other          _Z16clz_bfind_kernelPjS_PKji,@"STO_CUDA_ENTRY STV_DEFAULT"
_Z16clz_bfind_kernelPjS_PKji:
.text._Z16clz_bfind_kernelPjS_PKji:
[----:B------:R-:W-:Y:S01]  /*0000*/  LDC R1, c[0x0][0x37c] ;  /* 0x0000df00ff017b82 */ /* 0x000fe20000000800 */
[----:B------:R-:W0:Y:S07]  /*0010*/  S2R R0, SR_TID.X ;  /* 0x0000000000007919 */ /* 0x000e2e0000002100 */
[----:B------:R-:W0:Y:S01]  /*0020*/  S2UR UR4, SR_CTAID.X ;  /* 0x00000000000479c3 */ /* 0x000e220000002500 */
[----:B------:R-:W1:Y:S07]  /*0030*/  LDCU UR5, c[0x0][0x398] ;  /* 0x00007300ff0577ac */ /* 0x000e6e0008000800 */
[----:B------:R-:W0:Y:S02]  /*0040*/  LDC R9, c[0x0][0x360] ;  /* 0x0000d800ff097b82 */ /* 0x000e240000000800 */
[----:B0-----:R-:W-:-:S05]  /*0050*/  IMAD R9, R9, UR4, R0 ;  /* 0x0000000409097c24 */ /* 0x001fca000f8e0200 */
[----:B-1----:R-:W-:-:S13]  /*0060*/  ISETP.GE.AND P0, PT, R9, UR5, PT ;  /* 0x0000000509007c0c */ /* 0x002fda000bf06270 */
[----:B------:R-:W-:Y:S05]  /*0070*/  @P0 EXIT ;  /* 0x000000000000094d */ /* 0x000fea0003800000 */
[----:B------:R-:W0:Y:S01]  /*0080*/  LDC.64 R2, c[0x0][0x390] ;  /* 0x0000e400ff027b82 */ /* 0x000e220000000a00 */
[----:B------:R-:W1:Y:S07]  /*0090*/  LDCU.64 UR4, c[0x0][0x358] ;  /* 0x00006b00ff0477ac */ /* 0x000e6e0008000a00 */
[----:B------:R-:W2:Y:S08]  /*00a0*/  LDC.64 R4, c[0x0][0x380] ;  /* 0x0000e000ff047b82 */ /* 0x000eb00000000a00 */
[----:B------:R-:W3:Y:S01]  /*00b0*/  LDC.64 R6, c[0x0][0x388] ;  /* 0x0000e200ff067b82 */ /* 0x000ee20000000a00 */
[----:B0-----:R-:W-:-:S05]  /*00c0*/  IMAD.WIDE R2, R9, 0x4, R2 ;  /* 0x0000000409027825 */ /* 0x001fca00078e0202 */
[----:B-1----:R-:W4:Y:S01]  /*00d0*/  LDG.E R0, desc[UR4][R2.64] ;  /* 0x0000000402007981 */ /* 0x002f22000c1e1900 */
[----:B--2---:R-:W-:Y:S01]  /*00e0*/  IMAD.WIDE R4, R9, 0x4, R4 ;  /* 0x0000000409047825 */ /* 0x004fe200078e0204 */
[----:B----4-:R-:W0:Y:S02]  /*00f0*/  FLO.U32 R0, R0 ;  /* 0x0000000000007300 */ /* 0x010e2400000e0000 */
[----:B0-----:R-:W-:-:S05]  /*0100*/  IADD3 R11, PT, PT, -R0, 0x1f, RZ ;  /* 0x0000001f000b7810 */ /* 0x001fca0007ffe1ff */
[----:B------:R-:W-:Y:S04]  /*0110*/  STG.E desc[UR4][R4.64], R11 ;  /* 0x0000000b04007986 */ /* 0x000fe8000c101904 */
[----:B------:R-:W2:Y:S01]  /*0120*/  LDG.E R8, desc[UR4][R2.64] ;  /* 0x0000000402087981 */ /* 0x000ea2000c1e1900 */
[----:B---3--:R-:W-:Y:S01]  /*0130*/  IMAD.WIDE R6, R9, 0x4, R6 ;  /* 0x0000000409067825 */ /* 0x008fe200078e0206 */
[----:B--2---:R-:W0:Y:S08]  /*0140*/  BREV R8, R8 ;  /* 0x0000000800087301 */ /* 0x004e300000000000 */
[----:B0-----:R-:W0:Y:S02]  /*0150*/  FLO.U32.SH R10, R8 ;  /* 0x00000008000a7300 */ /* 0x001e2400000e0400 */
[----:B0-----:R-:W-:-:S05]  /*0160*/  IADD3 R9, PT, PT, R10, 0x1, RZ ;  /* 0x000000010a097810 */ /* 0x001fca0007ffe0ff */
[----:B------:R-:W-:Y:S01]  /*0170*/  STG.E desc[UR4][R6.64], R9 ;  /* 0x0000000906007986 */ /* 0x000fe2000c101904 */
[----:B------:R-:W-:Y:S05]  /*0180*/  EXIT ;  /* 0x000000000000794d */ /* 0x000fea0003800000 */
.L_x_0:
[----:B------:R-:W-:-:S00]  /*0190*/  BRA `(.L_x_0) ;  /* 0xfffffffc00fc7947 */ /* 0x000fc0000383ffff */
[----:B------:R-:W-:-:S00]  /*01a0*/  NOP ;  /* 0x0000000000007918 */ /* 0x000fc00000000000 */
        /* <DEDUP_REMOVED lines=13> */
.L_x_1:


//--------------------- .nv.shared.reserved.0     --------------------------
	.section	.nv.shared.reserved.0,"aw",@nobits
	.weak		__nv_reservedSMEM_offset_0_alias
	.size		__nv_reservedSMEM_offset_0_alias, 0, 64
	.other		__nv_reservedSMEM_offset_0_alias,@"STO_CUDA_RESERVED_SHARED STV_DEFAULT"
__nv_reservedSMEM_offset_0_alias:
	.zero		0
	.zero		64


//--------------------- .nv.constant0._Z16clz_bfind_kernelPjS_PKji --------------------------
	.section	.nv.constant0._Z16clz_bfind_kernelPjS_PKji,"a",@progbits
	.sectionflags	@""
	.align	4
.nv.constant0._Z16clz_bfind_kernelPjS_PKji:
	.zero		924


//--------------------- SYMBOLS --------------------------

	.type		.nv.reservedSmem.offset0,@object
	.size		.nv.reservedSmem.offset0,0x4
